//
// Generated by NVIDIA NVVM Compiler
//
// Compiler Build ID: CL-36424714
// Cuda compilation tools, release 13.0, V13.0.88
// Based on NVVM 20.0.0
//

.version 9.0
.target sm_100
.address_size 64

	// .globl	_Z14transposeNaivePiPKiii
// _ZZ18transposeSharedMemPiPKiiiE4tile has been demoted

.visible .entry _Z14transposeNaivePiPKiii(
	.param .u64 .ptr .align 1 _Z14transposeNaivePiPKiii_param_0,
	.param .u64 .ptr .align 1 _Z14transposeNaivePiPKiii_param_1,
	.param .u32 _Z14transposeNaivePiPKiii_param_2,
	.param .u32 _Z14transposeNaivePiPKiii_param_3
)
{
	.reg .pred 	%p<13>;
	.reg .b32 	%r<26>;
	.reg .b64 	%rd<20>;

	ld.param.u64 	%rd4, [_Z14transposeNaivePiPKiii_param_0];
	ld.param.u64 	%rd5, [_Z14transposeNaivePiPKiii_param_1];
	ld.param.u32 	%r9, [_Z14transposeNaivePiPKiii_param_2];
	ld.param.u32 	%r8, [_Z14transposeNaivePiPKiii_param_3];
	cvta.to.global.u64 	%rd1, %rd4;
	cvta.to.global.u64 	%rd2, %rd5;
	mov.u32 	%r10, %ctaid.x;
	shl.b32 	%r11, %r10, 5;
	mov.u32 	%r12, %tid.x;
	add.s32 	%r1, %r11, %r12;
	mov.u32 	%r13, %ctaid.y;
	shl.b32 	%r14, %r13, 5;
	mov.u32 	%r15, %tid.y;
	add.s32 	%r16, %r14, %r15;
	setp.ge.s32 	%p1, %r1, %r8;
	mul.lo.s32 	%r3, %r9, %r1;
	setp.ge.s32 	%p2, %r16, %r9;
	or.pred  	%p3, %p1, %p2;
	@%p3 bra 	$L__BB0_2;
	mad.lo.s32 	%r17, %r16, %r8, %r1;
	mul.wide.s32 	%rd6, %r17, 4;
	add.s64 	%rd7, %rd2, %rd6;
	ld.global.u32 	%r18, [%rd7];
	add.s32 	%r19, %r16, %r3;
	mul.wide.s32 	%rd8, %r19, 4;
	add.s64 	%rd9, %rd1, %rd8;
	st.global.u32 	[%rd9], %r18;
$L__BB0_2:
	setp.ge.s32 	%p4, %r1, %r8;
	add.s32 	%r4, %r16, 8;
	setp.ge.s32 	%p5, %r4, %r9;
	cvt.s64.s32 	%rd10, %r3;
	cvt.u64.u32 	%rd11, %r16;
	add.s64 	%rd12, %rd11, %rd10;
	shl.b64 	%rd13, %rd12, 2;
	add.s64 	%rd3, %rd1, %rd13;
	or.pred  	%p6, %p4, %p5;
	@%p6 bra 	$L__BB0_4;
	mad.lo.s32 	%r20, %r4, %r8, %r1;
	mul.wide.s32 	%rd14, %r20, 4;
	add.s64 	%rd15, %rd2, %rd14;
	ld.global.u32 	%r21, [%rd15];
	st.global.u32 	[%rd3+32], %r21;
$L__BB0_4:
	setp.ge.s32 	%p7, %r1, %r8;
	add.s32 	%r5, %r16, 16;
	setp.ge.s32 	%p8, %r5, %r9;
	or.pred  	%p9, %p7, %p8;
	@%p9 bra 	$L__BB0_6;
	mad.lo.s32 	%r22, %r5, %r8, %r1;
	mul.wide.s32 	%rd16, %r22, 4;
	add.s64 	%rd17, %rd2, %rd16;
	ld.global.u32 	%r23, [%rd17];
	st.global.u32 	[%rd3+64], %r23;
$L__BB0_6:
	setp.ge.s32 	%p10, %r1, %r8;
	add.s32 	%r6, %r16, 24;
	setp.ge.s32 	%p11, %r6, %r9;
	or.pred  	%p12, %p10, %p11;
	@%p12 bra 	$L__BB0_8;
	mad.lo.s32 	%r24, %r6, %r8, %r1;
	mul.wide.s32 	%rd18, %r24, 4;
	add.s64 	%rd19, %rd2, %rd18;
	ld.global.u32 	%r25, [%rd19];
	st.global.u32 	[%rd3+96], %r25;
$L__BB0_8:
	ret;

}
	// .globl	_Z18transposeSharedMemPiPKiii
.visible .entry _Z18transposeSharedMemPiPKiii(
	.param .u64 .ptr .align 1 _Z18transposeSharedMemPiPKiii_param_0,
	.param .u64 .ptr .align 1 _Z18transposeSharedMemPiPKiii_param_1,
	.param .u32 _Z18transposeSharedMemPiPKiii_param_2,
	.param .u32 _Z18transposeSharedMemPiPKiii_param_3
)
{
	.reg .pred 	%p<13>;
	.reg .b32 	%r<42>;
	.reg .b64 	%rd<21>;
	// demoted variable
	.shared .align 4 .b8 _ZZ18transposeSharedMemPiPKiiiE4tile[4224];
	ld.param.u64 	%rd2, [_Z18transposeSharedMemPiPKiii_param_0];
	ld.param.u64 	%rd3, [_Z18transposeSharedMemPiPKiii_param_1];
	ld.param.u32 	%r7, [_Z18transposeSharedMemPiPKiii_param_2];
	ld.param.u32 	%r8, [_Z18transposeSharedMemPiPKiii_param_3];
	cvta.to.global.u64 	%rd1, %rd2;
	mov.u32 	%r9, %ctaid.x;
	shl.b32 	%r10, %r9, 5;
	mov.u32 	%r11, %tid.x;
	add.s32 	%r12, %r10, %r11;
	mov.u32 	%r13, %ctaid.y;
	shl.b32 	%r14, %r13, 5;
	mov.u32 	%r15, %tid.y;
	add.s32 	%r16, %r14, %r15;
	shl.b32 	%r17, %r11, 2;
	mov.u32 	%r18, _ZZ18transposeSharedMemPiPKiiiE4tile;
	add.s32 	%r19, %r18, %r17;
	cvta.to.global.u64 	%rd4, %rd3;
	mad.lo.s32 	%r20, %r16, %r8, %r12;
	mul.wide.s32 	%rd5, %r20, 4;
	add.s64 	%rd6, %rd4, %rd5;
	ld.global.u32 	%r21, [%rd6];
	mad.lo.s32 	%r22, %r15, 132, %r19;
	st.shared.u32 	[%r22], %r21;
	shl.b32 	%r23, %r8, 3;
	add.s32 	%r24, %r20, %r23;
	mul.wide.s32 	%rd7, %r24, 4;
	add.s64 	%rd8, %rd4, %rd7;
	ld.global.u32 	%r25, [%rd8];
	st.shared.u32 	[%r22+1056], %r25;
	shl.b32 	%r26, %r8, 4;
	add.s32 	%r27, %r20, %r26;
	mul.wide.s32 	%rd9, %r27, 4;
	add.s64 	%rd10, %rd4, %rd9;
	ld.global.u32 	%r28, [%rd10];
	st.shared.u32 	[%r22+2112], %r28;
	add.s32 	%r29, %r27, %r23;
	mul.wide.s32 	%rd11, %r29, 4;
	add.s64 	%rd12, %rd4, %rd11;
	ld.global.u32 	%r30, [%rd12];
	st.shared.u32 	[%r22+3168], %r30;
	bar.sync 	0;
	add.s32 	%r1, %r14, %r11;
	add.s32 	%r2, %r10, %r15;
	setp.ge.s32 	%p1, %r1, %r7;
	shl.b32 	%r31, %r11, 7;
	add.s32 	%r32, %r19, %r31;
	setp.ge.s32 	%p2, %r2, %r8;
	shl.b32 	%r33, %r15, 2;
	add.s32 	%r3, %r32, %r33;
	or.pred  	%p3, %p1, %p2;
	@%p3 bra 	$L__BB1_2;
	ld.shared.u32 	%r34, [%r3];
	mad.lo.s32 	%r35, %r2, %r7, %r1;
	mul.wide.s32 	%rd13, %r35, 4;
	add.s64 	%rd14, %rd1, %rd13;
	st.global.u32 	[%rd14], %r34;
$L__BB1_2:
	setp.ge.s32 	%p4, %r1, %r7;
	add.s32 	%r4, %r2, 8;
	setp.ge.s32 	%p5, %r4, %r8;
	or.pred  	%p6, %p4, %p5;
	@%p6 bra 	$L__BB1_4;
	ld.shared.u32 	%r36, [%r3+32];
	mad.lo.s32 	%r37, %r4, %r7, %r1;
	mul.wide.s32 	%rd15, %r37, 4;
	add.s64 	%rd16, %rd1, %rd15;
	st.global.u32 	[%rd16], %r36;
$L__BB1_4:
	setp.ge.s32 	%p7, %r1, %r7;
	add.s32 	%r5, %r2, 16;
	setp.ge.s32 	%p8, %r5, %r8;
	or.pred  	%p9, %p7, %p8;
	@%p9 bra 	$L__BB1_6;
	ld.shared.u32 	%r38, [%r3+64];
	mad.lo.s32 	%r39, %r5, %r7, %r1;
	mul.wide.s32 	%rd17, %r39, 4;
	add.s64 	%rd18, %rd1, %rd17;
	st.global.u32 	[%rd18], %r38;
$L__BB1_6:
	setp.ge.s32 	%p10, %r1, %r7;
	add.s32 	%r6, %r2, 24;
	setp.ge.s32 	%p11, %r6, %r8;
	or.pred  	%p12, %p10, %p11;
	@%p12 bra 	$L__BB1_8;
	ld.shared.u32 	%r40, [%r3+96];
	mad.lo.s32 	%r41, %r6, %r7, %r1;
	mul.wide.s32 	%rd19, %r41, 4;
	add.s64 	%rd20, %rd1, %rd19;
	st.global.u32 	[%rd20], %r40;
$L__BB1_8:
	ret;

}


// ===== COMPILED SASS (sm_100) =====

	.target	sm_100

	.elftype	@"ET_EXEC"


//--------------------- .note.nv.tkinfo           --------------------------
	.section	.note.nv.tkinfo,"",@"SHT_NOTE"
	.sectionflags	@"SHF_NOTE_NV_TKINFO"
	.tkinfo
        /*0018*/ 	.word	0x00000002
        /*0030*/ 	.string	""
        /*0030*/ 	.string	"ptxas"
        /*0030*/ 	.string	"Cuda compilation tools, release 13.0, V13.0.88"
        /*0030*/ 	.string	"Build cuda_13.0.r13.0/compiler.36424714_0"
        /*0030*/ 	.string	"-arch sm_100 -m 64 "



//--------------------- .note.nv.cuinfo           --------------------------
	.section	.note.nv.cuinfo,"",@"SHT_NOTE"
	.sectionflags	@"SHF_NOTE_NV_CUINFO"
        /*0018*/ 	.short	0x0002
        /*001a*/ 	.short	0x0064
        /*001c*/ 	.short	0x0082
	.zero		2


//--------------------- .nv.info                  --------------------------
	.section	.nv.info,"",@"SHT_CUDA_INFO"
	.align	4


	//----- nvinfo : EIATTR_REGCOUNT
	.align		4
        /*0000*/ 	.byte	0x04, 0x2f
        /*0002*/ 	.short	(.L_1 - .L_0)
	.align		4
.L_0:
        /*0004*/ 	.word	index@(_Z14transposeNaivePiPKiii)
        /*0008*/ 	.word	0x00000012


	//----- nvinfo : EIATTR_FRAME_SIZE
	.align		4
.L_1:
        /*000c*/ 	.byte	0x04, 0x11
        /*000e*/ 	.short	(.L_3 - .L_2)
	.align		4
.L_2:
        /*0010*/ 	.word	index@(_Z14transposeNaivePiPKiii)
        /*0014*/ 	.word	0x00000000


	//----- nvinfo : EIATTR_REGCOUNT
	.align		4
.L_3:
        /*0018*/ 	.byte	0x04, 0x2f
        /*001a*/ 	.short	(.L_5 - .L_4)
	.align		4
.L_4:
        /*001c*/ 	.word	index@(_Z18transposeSharedMemPiPKiii)
        /*0020*/ 	.word	0x0000001c


	//----- nvinfo : EIATTR_FRAME_SIZE
	.align		4
.L_5:
        /*0024*/ 	.byte	0x04, 0x11
        /*0026*/ 	.short	(.L_7 - .L_6)
	.align		4
.L_6:
        /*0028*/ 	.word	index@(_Z18transposeSharedMemPiPKiii)
        /*002c*/ 	.word	0x00000000


	//----- nvinfo : EIATTR_MIN_STACK_SIZE
	.align		4
.L_7:
        /*0030*/ 	.byte	0x04, 0x12
        /*0032*/ 	.short	(.L_9 - .L_8)
	.align		4
.L_8:
        /*0034*/ 	.word	index@(_Z18transposeSharedMemPiPKiii)
        /*0038*/ 	.word	0x00000000


	//----- nvinfo : EIATTR_MIN_STACK_SIZE
	.align		4
.L_9:
        /*003c*/ 	.byte	0x04, 0x12
        /*003e*/ 	.short	(.L_11 - .L_10)
	.align		4
.L_10:
        /*0040*/ 	.word	index@(_Z14transposeNaivePiPKiii)
        /*0044*/ 	.word	0x00000000
.L_11:


//--------------------- .nv.compat                --------------------------
	.section	.nv.compat,"",@"SHT_CUDA_COMPAT_INFO"
	.align	4
        /*0000*/ 	.byte	0x02, 0x09, 0x00, 0x00, 0x02, 0x02, 0x01, 0x00, 0x02, 0x05, 0x05, 0x00, 0x03, 0x07, 0x01, 0x01
        /*0010*/ 	.byte	0x02, 0x03, 0x00, 0x00, 0x02, 0x06, 0x01, 0x00, 0x04, 0x0b, 0x08, 0x00, 0x09, 0x00, 0x00, 0x00
        /*0020*/ 	.byte	0x00, 0x00, 0x00, 0x00


//--------------------- .nv.info._Z18transposeSharedMemPiPKiii --------------------------
	.section	.nv.info._Z18transposeSharedMemPiPKiii,"",@"SHT_CUDA_INFO"
	.sectionflags	@""
	.align	4


	//----- nvinfo : EIATTR_CUDA_API_VERSION
	.align		4
        /*0000*/ 	.byte	0x04, 0x37
        /*0002*/ 	.short	(.L_13 - .L_12)
.L_12:
        /*0004*/ 	.word	0x00000082


	//----- nvinfo : EIATTR_KPARAM_INFO
	.align		4
.L_13:
        /*0008*/ 	.byte	0x04, 0x17
        /*000a*/ 	.short	(.L_15 - .L_14)
.L_14:
        /*000c*/ 	.word	0x00000000
        /*0010*/ 	.short	0x0003
        /*0012*/ 	.short	0x0014
        /*0014*/ 	.byte	0x00, 0xf0, 0x11, 0x00


	//----- nvinfo : EIATTR_KPARAM_INFO
	.align		4
.L_15:
        /*0018*/ 	.byte	0x04, 0x17
        /*001a*/ 	.short	(.L_17 - .L_16)
.L_16:
        /*001c*/ 	.word	0x00000000
        /*0020*/ 	.short	0x0002
        /*0022*/ 	.short	0x0010
        /*0024*/ 	.byte	0x00, 0xf0, 0x11, 0x00


	//----- nvinfo : EIATTR_KPARAM_INFO
	.align		4
.L_17:
        /*0028*/ 	.byte	0x04, 0x17
        /*002a*/ 	.short	(.L_19 - .L_18)
.L_18:
        /*002c*/ 	.word	0x00000000
        /*0030*/ 	.short	0x0001
        /*0032*/ 	.short	0x0008
        /*0034*/ 	.byte	0x00, 0xf5, 0x21, 0x00


	//----- nvinfo : EIATTR_KPARAM_INFO
	.align		4
.L_19:
        /*0038*/ 	.byte	0x04, 0x17
        /*003a*/ 	.short	(.L_21 - .L_20)
.L_20:
        /*003c*/ 	.word	0x00000000
        /*0040*/ 	.short	0x0000
        /*0042*/ 	.short	0x0000
        /*0044*/ 	.byte	0x00, 0xf5, 0x21, 0x00


	//----- nvinfo : EIATTR_SPARSE_MMA_MASK
	.align		4
.L_21:
        /*0048*/ 	.byte	0x03, 0x50
        /*004a*/ 	.short	0x0000


	//----- nvinfo : EIATTR_MAXREG_COUNT
	.align		4
        /*004c*/ 	.byte	0x03, 0x1b
        /*004e*/ 	.short	0x00ff


	//----- nvinfo : EIATTR_NUM_BARRIERS
	.align		4
        /*0050*/ 	.byte	0x02, 0x4c
        /*0052*/ 	.byte	0x01
	.zero		1


	//----- nvinfo : EIATTR_MERCURY_ISA_VERSION
	.align		4
        /*0054*/ 	.byte	0x03, 0x5f
        /*0056*/ 	.short	0x0101


	//----- nvinfo : EIATTR_VRC_CTA_INIT_COUNT
	.align		4
        /*0058*/ 	.byte	0x02, 0x4a
	.zero		1
	.zero		1


	//----- nvinfo : EIATTR_EXIT_INSTR_OFFSETS
	.align		4
        /*005c*/ 	.byte	0x04, 0x1c
        /*005e*/ 	.short	(.L_23 - .L_22)


	//   ....[0]....
.L_22:
        /*0060*/ 	.word	0x000003f0


	//   ....[1]....
        /*0064*/ 	.word	0x00000450


	//----- nvinfo : EIATTR_CBANK_PARAM_SIZE
	.align		4
.L_23:
        /*0068*/ 	.byte	0x03, 0x19
        /*006a*/ 	.short	0x0018


	//----- nvinfo : EIATTR_PARAM_CBANK
	.align		4
        /*006c*/ 	.byte	0x04, 0x0a
        /*006e*/ 	.short	(.L_25 - .L_24)
	.align		4
.L_24:
        /*0070*/ 	.word	index@(.nv.constant0._Z18transposeSharedMemPiPKiii)
        /*0074*/ 	.short	0x0380
        /*0076*/ 	.short	0x0018


	//----- nvinfo : EIATTR_SW_WAR
	.align		4
.L_25:
        /*0078*/ 	.byte	0x04, 0x36
        /*007a*/ 	.short	(.L_27 - .L_26)
.L_26:
        /*007c*/ 	.word	0x00000008
.L_27:


//--------------------- .nv.info._Z14transposeNaivePiPKiii --------------------------
	.section	.nv.info._Z14transposeNaivePiPKiii,"",@"SHT_CUDA_INFO"
	.sectionflags	@""
	.align	4


	//----- nvinfo : EIATTR_CUDA_API_VERSION
	.align		4
        /*0000*/ 	.byte	0x04, 0x37
        /*0002*/ 	.short	(.L_29 - .L_28)
.L_28:
        /*0004*/ 	.word	0x00000082


	//----- nvinfo : EIATTR_KPARAM_INFO
	.align		4
.L_29:
        /*0008*/ 	.byte	0x04, 0x17
        /*000a*/ 	.short	(.L_31 - .L_30)
.L_30:
        /*000c*/ 	.word	0x00000000
        /*0010*/ 	.short	0x0003
        /*0012*/ 	.short	0x0014
        /*0014*/ 	.byte	0x00, 0xf0, 0x11, 0x00


	//----- nvinfo : EIATTR_KPARAM_INFO
	.align		4
.L_31:
        /*0018*/ 	.byte	0x04, 0x17
        /*001a*/ 	.short	(.L_33 - .L_32)
.L_32:
        /*001c*/ 	.word	0x00000000
        /*0020*/ 	.short	0x0002
        /*0022*/ 	.short	0x0010
        /*0024*/ 	.byte	0x00, 0xf0, 0x11, 0x00


	//----- nvinfo : EIATTR_KPARAM_INFO
	.align		4
.L_33:
        /*0028*/ 	.byte	0x04, 0x17
        /*002a*/ 	.short	(.L_35 - .L_34)
.L_34:
        /*002c*/ 	.word	0x00000000
        /*0030*/ 	.short	0x0001
        /*0032*/ 	.short	0x0008
        /*0034*/ 	.byte	0x00, 0xf5, 0x21, 0x00


	//----- nvinfo : EIATTR_KPARAM_INFO
	.align		4
.L_35:
        /*0038*/ 	.byte	0x04, 0x17
        /*003a*/ 	.short	(.L_37 - .L_36)
.L_36:
        /*003c*/ 	.word	0x00000000
        /*0040*/ 	.short	0x0000
        /*0042*/ 	.short	0x0000
        /*0044*/ 	.byte	0x00, 0xf5, 0x21, 0x00


	//----- nvinfo : EIATTR_SPARSE_MMA_MASK
	.align		4
.L_37:
        /*0048*/ 	.byte	0x03, 0x50
        /*004a*/ 	.short	0x0000


	//----- nvinfo : EIATTR_MAXREG_COUNT
	.align		4
        /*004c*/ 	.byte	0x03, 0x1b
        /*004e*/ 	.short	0x00ff


	//----- nvinfo : EIATTR_MERCURY_ISA_VERSION
	.align		4
        /*0050*/ 	.byte	0x03, 0x5f
        /*0052*/ 	.short	0x0101


	//----- nvinfo : EIATTR_VRC_CTA_INIT_COUNT
	.align		4
        /*0054*/ 	.byte	0x02, 0x4a
	.zero		1
	.zero		1


	//----- nvinfo : EIATTR_EXIT_INSTR_OFFSETS
	.align		4
        /*0058*/ 	.byte	0x04, 0x1c
        /*005a*/ 	.short	(.L_39 - .L_38)


	//   ....[0]....
.L_38:
        /*005c*/ 	.word	0x000002f0


	//   ....[1]....
        /*0060*/ 	.word	0x00000350


	//----- nvinfo : EIATTR_CRS_STACK_SIZE
	.align		4
.L_39:
        /*0064*/ 	.byte	0x04, 0x1e
        /*0066*/ 	.short	(.L_41 - .L_40)
.L_40:
        /*0068*/ 	.word	0x00000000


	//----- nvinfo : EIATTR_CBANK_PARAM_SIZE
	.align		4
.L_41:
        /*006c*/ 	.byte	0x03, 0x19
        /*006e*/ 	.short	0x0018


	//----- nvinfo : EIATTR_PARAM_CBANK
	.align		4
        /*0070*/ 	.byte	0x04, 0x0a
        /*0072*/ 	.short	(.L_43 - .L_42)
	.align		4
.L_42:
        /*0074*/ 	.word	index@(.nv.constant0._Z14transposeNaivePiPKiii)
        /*0078*/ 	.short	0x0380
        /*007a*/ 	.short	0x0018


	//----- nvinfo : EIATTR_SW_WAR
	.align		4
.L_43:
        /*007c*/ 	.byte	0x04, 0x36
        /*007e*/ 	.short	(.L_45 - .L_44)
.L_44:
        /*0080*/ 	.word	0x00000008
.L_45:


//--------------------- .nv.callgraph             --------------------------
	.section	.nv.callgraph,"",@"SHT_CUDA_CALLGRAPH"
	.align	4
	.sectionentsize	8
	.align		4
        /*0000*/ 	.word	0x00000000
	.align		4
        /*0004*/ 	.word	0xffffffff
	.align		4
        /*0008*/ 	.word	0x00000000
	.align		4
        /*000c*/ 	.word	0xfffffffe
	.align		4
        /*0010*/ 	.word	0x00000000
	.align		4
        /*0014*/ 	.word	0xfffffffd
	.align		4
        /*0018*/ 	.word	0x00000000
	.align		4
        /*001c*/ 	.word	0xfffffffc


//--------------------- .text._Z18transposeSharedMemPiPKiii --------------------------
	.section	.text._Z18transposeSharedMemPiPKiii,"ax",@progbits
	.align	128
        .global         _Z18transposeSharedMemPiPKiii
        .type           _Z18transposeSharedMemPiPKiii,@function
        .size           _Z18transposeSharedMemPiPKiii,(.L_x_4 - _Z18transposeSharedMemPiPKiii)
        .other          _Z18transposeSharedMemPiPKiii,@"STO_CUDA_ENTRY STV_DEFAULT"
_Z18transposeSharedMemPiPKiii:
.text._Z18transposeSharedMemPiPKiii:
[----:B------:R-:W-:Y:S01]  /*0000*/  LDC R1, c[0x0][0x37c] ;  /* 0x0000df00ff017b82 */ /* 0x000fe20000000800 */
[----:B------:R-:W0:Y:S07]  /*0010*/  S2R R17, SR_CTAID.X ;  /* 0x0000000000117919 */ /* 0x000e2e0000002500 */
[----:B------:R-:W1:Y:S01]  /*0020*/  LDC R0, c[0x0][0x394] ;  /* 0x0000e500ff007b82 */ /* 0x000e620000000800 */
[----:B------:R-:W2:Y:S01]  /*0030*/  LDCU.64 UR6, c[0x0][0x358] ;  /* 0x00006b00ff0677ac */ /* 0x000ea20008000a00 */
[----:B------:R-:W0:Y:S01]  /*0040*/  S2R R4, SR_TID.X ;  /* 0x0000000000047919 */ /* 0x000e220000002100 */
[----:B------:R-:W3:Y:S01]  /*0050*/  LDCU UR8, c[0x0][0x390] ;  /* 0x00007200ff0877ac */ /* 0x000ee20008000800 */
[----:B------:R-:W4:Y:S04]  /*0060*/  S2R R18, SR_CTAID.Y ;  /* 0x0000000000127919 */ /* 0x000f280000002600 */
[----:B------:R-:W5:Y:S01]  /*0070*/  LDC.64 R6, c[0x0][0x388] ;  /* 0x0000e200ff067b82 */ /* 0x000f620000000a00 */
[----:B------:R-:W4:Y:S01]  /*0080*/  S2R R3, SR_TID.Y ;  /* 0x0000000000037919 */ /* 0x000f220000002200 */
[----:B0-----:R-:W-:-:S02]  /*0090*/  LEA R5, R17, R4, 0x5 ;  /* 0x0000000411057211 */ /* 0x001fc400078e28ff */
[----:B----4-:R-:W-:-:S05]  /*00a0*/  LEA R2, R18, R3, 0x5 ;  /* 0x0000000312027211 */ /* 0x010fca00078e28ff */
[----:B-1----:R-:W-:-:S04]  /*00b0*/  IMAD R5, R2, R0, R5 ;  /* 0x0000000002057224 */ /* 0x002fc800078e0205 */
[C---:B------:R-:W-:Y:S01]  /*00c0*/  IMAD R11, R0.reuse, 0x8, R5 ;  /* 0x00000008000b7824 */ /* 0x040fe200078e0205 */
[----:B------:R-:W-:Y:S01]  /*00d0*/  LEA R13, R0, R5, 0x4 ;  /* 0x00000005000d7211 */ /* 0x000fe200078e20ff */
[----:B-----5:R-:W-:-:S03]  /*00e0*/  IMAD.WIDE R8, R5, 0x4, R6 ;  /* 0x0000000405087825 */ /* 0x020fc600078e0206 */
[----:B------:R-:W-:Y:S01]  /*00f0*/  LEA R15, R0, R13, 0x3 ;  /* 0x0000000d000f7211 */ /* 0x000fe200078e18ff */
[--C-:B------:R-:W-:Y:S01]  /*0100*/  IMAD.WIDE R10, R11, 0x4, R6.reuse ;  /* 0x000000040b0a7825 */ /* 0x100fe200078e0206 */
[----:B--2---:R-:W2:Y:S03]  /*0110*/  LDG.E R14, desc[UR6][R8.64] ;  /* 0x00000006080e7981 */ /* 0x004ea6000c1e1900 */
[--C-:B------:R-:W-:Y:S02]  /*0120*/  IMAD.WIDE R12, R13, 0x4, R6.reuse ;  /* 0x000000040d0c7825 */ /* 0x100fe400078e0206 */
[----:B------:R0:W4:Y:S02]  /*0130*/  LDG.E R10, desc[UR6][R10.64] ;  /* 0x000000060a0a7981 */ /* 0x000124000c1e1900 */
[----:B------:R-:W-:Y:S02]  /*0140*/  IMAD.WIDE R6, R15, 0x4, R6 ;  /* 0x000000040f067825 */ /* 0x000fe400078e0206 */
[----:B------:R-:W5:Y:S04]  /*0150*/  LDG.E R12, desc[UR6][R12.64] ;  /* 0x000000060c0c7981 */ /* 0x000f68000c1e1900 */
[----:B------:R1:W5:Y:S01]  /*0160*/  LDG.E R16, desc[UR6][R6.64] ;  /* 0x0000000606107981 */ /* 0x000362000c1e1900 */
[----:B------:R-:W3:Y:S01]  /*0170*/  S2UR UR5, SR_CgaCtaId ;  /* 0x00000000000579c3 */ /* 0x000ee20000008800 */
[----:B------:R-:W-:Y:S01]  /*0180*/  UMOV UR4, 0x400 ;  /* 0x0000040000047882 */ /* 0x000fe20000000000 */
[----:B------:R-:W-:Y:S01]  /*0190*/  LEA R15, R17, R3, 0x5 ;  /* 0x00000003110f7211 */ /* 0x000fe200078e28ff */
[----:B---3--:R-:W-:-:S06]  /*01a0*/  ULEA UR4, UR5, UR4, 0x18 ;  /* 0x0000000405047291 */ /* 0x008fcc000f8ec0ff */
[----:B------:R-:W-:-:S05]  /*01b0*/  LEA R5, R4, UR4, 0x2 ;  /* 0x0000000404057c11 */ /* 0x000fca000f8e10ff */
[----:B0-----:R-:W-:Y:S01]  /*01c0*/  IMAD R11, R3, 0x84, R5 ;  /* 0x00000084030b7824 */ /* 0x001fe200078e0205 */
[C---:B------:R-:W-:Y:S01]  /*01d0*/  IADD3 R17, PT, PT, R15.reuse, 0x8, RZ ;  /* 0x000000080f117810 */ /* 0x040fe20007ffe0ff */
[----:B------:R-:W-:Y:S01]  /*01e0*/  IMAD R2, R18, 0x20, R4 ;  /* 0x0000002012027824 */ /* 0x000fe200078e0204 */
[C---:B------:R-:W-:Y:S02]  /*01f0*/  IADD3 R21, PT, PT, R15.reuse, 0x10, RZ ;  /* 0x000000100f157810 */ /* 0x040fe40007ffe0ff */
[-C--:B------:R-:W-:Y:S02]  /*0200*/  ISETP.GE.AND P1, PT, R15, R0.reuse, PT ;  /* 0x000000000f00720c */ /* 0x080fe40003f26270 */
[-C--:B------:R-:W-:Y:S02]  /*0210*/  ISETP.GE.AND P2, PT, R17, R0.reuse, PT ;  /* 0x000000001100720c */ /* 0x080fe40003f46270 */
[----:B------:R-:W-:Y:S02]  /*0220*/  ISETP.GE.AND P0, PT, R21, R0, PT ;  /* 0x000000001500720c */ /* 0x000fe40003f06270 */
[----:B------:R-:W-:-:S02]  /*0230*/  ISETP.GE.OR P1, PT, R2, UR8, P1 ;  /* 0x0000000802007c0c */ /* 0x000fc40008f26670 */
[----:B------:R-:W-:Y:S01]  /*0240*/  ISETP.GE.OR P2, PT, R2, UR8, P2 ;  /* 0x0000000802007c0c */ /* 0x000fe20009746670 */
[----:B------:R-:W-:Y:S01]  /*0250*/  IMAD R4, R4, 0x80, R5 ;  /* 0x0000008004047824 */ /* 0x000fe200078e0205 */
[----:B------:R-:W-:-:S04]  /*0260*/  ISETP.GE.OR P0, PT, R2, UR8, P0 ;  /* 0x0000000802007c0c */ /* 0x000fc80008706670 */
[----:B------:R-:W-:-:S05]  /*0270*/  LEA R3, R3, R4, 0x2 ;  /* 0x0000000403037211 */ /* 0x000fca00078e10ff */
[----:B------:R-:W0:Y:S08]  /*0280*/  @!P1 LDC.64 R8, c[0x0][0x380] ;  /* 0x0000e000ff089b82 */ /* 0x000e300000000a00 */
[----:B-1----:R-:W1:Y:S08]  /*0290*/  @!P2 LDC.64 R6, c[0x0][0x380] ;  /* 0x0000e000ff06ab82 */ /* 0x002e700000000a00 */
[----:B------:R-:W3:Y:S01]  /*02a0*/  @!P0 LDC.64 R4, c[0x0][0x380] ;  /* 0x0000e000ff048b82 */ /* 0x000ee20000000a00 */
[----:B------:R-:W-:-:S04]  /*02b0*/  IADD3 R25, PT, PT, R15, 0x18, RZ ;  /* 0x000000180f197810 */ /* 0x000fc80007ffe0ff */
[----:B------:R-:W-:Y:S01]  /*02c0*/  ISETP.GE.AND P3, PT, R25, R0, PT ;  /* 0x000000001900720c */ /* 0x000fe20003f66270 */
[----:B------:R-:W-:-:S03]  /*02d0*/  @!P1 IMAD R15, R15, UR8, R2 ;  /* 0x000000080f0f9c24 */ /* 0x000fc6000f8e0202 */
[----:B------:R-:W-:Y:S01]  /*02e0*/  ISETP.GE.OR P3, PT, R2, UR8, P3 ;  /* 0x0000000802007c0c */ /* 0x000fe20009f66670 */
[--C-:B------:R-:W-:Y:S02]  /*02f0*/  @!P2 IMAD R17, R17, UR8, R2.reuse ;  /* 0x000000081111ac24 */ /* 0x100fe4000f8e0202 */
[----:B------:R-:W-:Y:S02]  /*0300*/  @!P0 IMAD R21, R21, UR8, R2 ;  /* 0x0000000815158c24 */ /* 0x000fe4000f8e0202 */
[----:B0-----:R-:W-:-:S04]  /*0310*/  @!P1 IMAD.WIDE R8, R15, 0x4, R8 ;  /* 0x000000040f089825 */ /* 0x001fc800078e0208 */
[----:B-1----:R-:W-:-:S04]  /*0320*/  @!P2 IMAD.WIDE R6, R17, 0x4, R6 ;  /* 0x000000041106a825 */ /* 0x002fc800078e0206 */
[----:B---3--:R-:W-:Y:S01]  /*0330*/  @!P0 IMAD.WIDE R4, R21, 0x4, R4 ;  /* 0x0000000415048825 */ /* 0x008fe200078e0204 */
[----:B--2---:R-:W-:Y:S04]  /*0340*/  STS [R11], R14 ;  /* 0x0000000e0b007388 */ /* 0x004fe80000000800 */
[----:B----4-:R-:W-:Y:S04]  /*0350*/  STS [R11+0x420], R10 ;  /* 0x0004200a0b007388 */ /* 0x010fe80000000800 */
[----:B-----5:R-:W-:Y:S04]  /*0360*/  STS [R11+0x840], R12 ;  /* 0x0008400c0b007388 */ /* 0x020fe80000000800 */
[----:B------:R-:W-:Y:S01]  /*0370*/  STS [R11+0xc60], R16 ;  /* 0x000c60100b007388 */ /* 0x000fe20000000800 */
[----:B------:R-:W-:Y:S06]  /*0380*/  BAR.SYNC.DEFER_BLOCKING 0x0 ;  /* 0x0000000000007b1d */ /* 0x000fec0000010000 */
[----:B------:R-:W0:Y:S04]  /*0390*/  @!P1 LDS R13, [R3] ;  /* 0x00000000030d9984 */ /* 0x000e280000000800 */
[----:B------:R-:W1:Y:S04]  /*03a0*/  @!P2 LDS R19, [R3+0x20] ;  /* 0x000020000313a984 */ /* 0x000e680000000800 */
[----:B------:R-:W2:Y:S04]  /*03b0*/  @!P0 LDS R23, [R3+0x40] ;  /* 0x0000400003178984 */ /* 0x000ea80000000800 */
[----:B0-----:R0:W-:Y:S04]  /*03c0*/  @!P1 STG.E desc[UR6][R8.64], R13 ;  /* 0x0000000d08009986 */ /* 0x0011e8000c101906 */
[----:B-1----:R0:W-:Y:S04]  /*03d0*/  @!P2 STG.E desc[UR6][R6.64], R19 ;  /* 0x000000130600a986 */ /* 0x0021e8000c101906 */
[----:B--2---:R0:W-:Y:S01]  /*03e0*/  @!P0 STG.E desc[UR6][R4.64], R23 ;  /* 0x0000001704008986 */ /* 0x0041e2000c101906 */
[----:B------:R-:W-:Y:S05]  /*03f0*/  @P3 EXIT ;  /* 0x000000000000394d */ /* 0x000fea0003800000 */
[----:B------:R-:W1:Y:S01]  /*0400*/  LDS R3, [R3+0x60] ;  /* 0x0000600003037984 */ /* 0x000e620000000800 */
[----:B0-----:R-:W0:Y:S01]  /*0410*/  LDC.64 R4, c[0x0][0x380] ;  /* 0x0000e000ff047b82 */ /* 0x001e220000000a00 */
[----:B------:R-:W-:-:S04]  /*0420*/  IMAD R25, R25, UR8, R2 ;  /* 0x0000000819197c24 */ /* 0x000fc8000f8e0202 */
[----:B0-----:R-:W-:-:S05]  /*0430*/  IMAD.WIDE R4, R25, 0x4, R4 ;  /* 0x0000000419047825 */ /* 0x001fca00078e0204 */
[----:B-1----:R-:W-:Y:S01]  /*0440*/  STG.E desc[UR6][R4.64], R3 ;  /* 0x0000000304007986 */ /* 0x002fe2000c101906 */
[----:B------:R-:W-:Y:S05]  /*0450*/  EXIT ;  /* 0x000000000000794d */ /* 0x000fea0003800000 */
.L_x_0:
[----:B------:R-:W-:-:S00]  /*0460*/  BRA `(.L_x_0) ;  /* 0xfffffffc00fc7947 */ /* 0x000fc0000383ffff */
[----:B------:R-:W-:-:S00]  /*0470*/  NOP ;  /* 0x0000000000007918 */ /* 0x000fc00000000000 */
        /* <DEDUP_REMOVED lines=8> */
.L_x_4:


//--------------------- .text._Z14transposeNaivePiPKiii --------------------------
	.section	.text._Z14transposeNaivePiPKiii,"ax",@progbits
	.align	128
        .global         _Z14transposeNaivePiPKiii
        .type           _Z14transposeNaivePiPKiii,@function
        .size           _Z14transposeNaivePiPKiii,(.L_x_5 - _Z14transposeNaivePiPKiii)
        .other          _Z14transposeNaivePiPKiii,@"STO_CUDA_ENTRY STV_DEFAULT"
_Z14transposeNaivePiPKiii:
.text._Z14transposeNaivePiPKiii:
[----:B------:R-:W-:Y:S01]  /*0000*/  LDC R1, c[0x0][0x37c] ;  /* 0x0000df00ff017b82 */ /* 0x000fe20000000800 */
[----:B------:R-:W0:Y:S01]  /*0010*/  S2R R9, SR_CTAID.Y ;  /* 0x0000000000097919 */ /* 0x000e220000002600 */
[----:B------:R-:W1:Y:S01]  /*0020*/  LDCU.64 UR6, c[0x0][0x390] ;  /* 0x00007200ff0677ac */ /* 0x000e620008000a00 */
[----:B------:R-:W0:Y:S01]  /*0030*/  S2R R2, SR_TID.Y ;  /* 0x0000000000027919 */ /* 0x000e220000002200 */
[----:B------:R-:W2:Y:S01]  /*0040*/  LDCU.64 UR4, c[0x0][0x358] ;  /* 0x00006b00ff0477ac */ /* 0x000ea20008000a00 */
[----:B------:R-:W3:Y:S01]  /*0050*/  S2R R0, SR_CTAID.X ;  /* 0x0000000000007919 */ /* 0x000ee20000002500 */
[----:B------:R-:W4:Y:S01]  /*0060*/  LDCU.64 UR8, c[0x0][0x380] ;  /* 0x00007000ff0877ac */ /* 0x000f220008000a00 */
[----:B------:R-:W3:Y:S01]  /*0070*/  S2R R5, SR_TID.X ;  /* 0x0000000000057919 */ /* 0x000ee20000002100 */
[----:B0-----:R-:W-:Y:S02]  /*0080*/  IMAD R9, R9, 0x20, R2 ;  /* 0x0000002009097824 */ /* 0x001fe400078e0202 */
[----:B------:R-:W0:Y:S03]  /*0090*/  LDC.64 R2, c[0x0][0x388] ;  /* 0x0000e200ff027b82 */ /* 0x000e260000000a00 */
[----:B-1----:R-:W-:Y:S01]  /*00a0*/  ISETP.GE.AND P0, PT, R9, UR6, PT ;  /* 0x0000000609007c0c */ /* 0x002fe2000bf06270 */
[----:B---3--:R-:W-:-:S05]  /*00b0*/  IMAD R0, R0, 0x20, R5 ;  /* 0x0000002000007824 */ /* 0x008fca00078e0205 */
[----:B------:R-:W-:-:S13]  /*00c0*/  ISETP.GE.OR P1, PT, R0, UR7, P0 ;  /* 0x0000000700007c0c */ /* 0x000fda0008726670 */
[----:B------:R-:W-:-:S04]  /*00d0*/  @!P1 IMAD R5, R9, UR7, R0 ;  /* 0x0000000709059c24 */ /* 0x000fc8000f8e0200 */
[----:B0-----:R-:W-:Y:S01]  /*00e0*/  @!P1 IMAD.WIDE R2, R5, 0x4, R2 ;  /* 0x0000000405029825 */ /* 0x001fe200078e0202 */
[----:B------:R-:W-:Y:S01]  /*00f0*/  IADD3 R15, PT, PT, R9, 0x8, RZ ;  /* 0x00000008090f7810 */ /* 0x000fe20007ffe0ff */
[----:B------:R-:W0:Y:S03]  /*0100*/  LDC.64 R4, c[0x0][0x380] ;  /* 0x0000e000ff047b82 */ /* 0x000e260000000a00 */
[----:B--2---:R-:W2:Y:S01]  /*0110*/  @!P1 LDG.E R11, desc[UR4][R2.64] ;  /* 0x00000004020b9981 */ /* 0x004ea2000c1e1900 */
[----:B------:R-:W-:Y:S01]  /*0120*/  ISETP.GE.AND P0, PT, R15, UR6, PT ;  /* 0x000000060f007c0c */ /* 0x000fe2000bf06270 */
[----:B------:R-:W-:-:S03]  /*0130*/  IMAD R8, R0, UR6, RZ ;  /* 0x0000000600087c24 */ /* 0x000fc6000f8e02ff */
[----:B------:R-:W-:Y:S01]  /*0140*/  ISETP.GE.OR P0, PT, R0, UR7, P0 ;  /* 0x0000000700007c0c */ /* 0x000fe20008706670 */
[----:B------:R-:W-:-:S12]  /*0150*/  @!P1 IMAD.IADD R13, R9, 0x1, R8 ;  /* 0x00000001090d9824 */ /* 0x000fd800078e0208 */
[----:B------:R-:W1:Y:S01]  /*0160*/  @!P0 LDC.64 R6, c[0x0][0x388] ;  /* 0x0000e200ff068b82 */ /* 0x000e620000000a00 */
[----:B------:R-:W-:Y:S02]  /*0170*/  @!P0 IMAD R15, R15, UR7, R0 ;  /* 0x000000070f0f8c24 */ /* 0x000fe4000f8e0200 */
[----:B0-----:R-:W-:-:S04]  /*0180*/  @!P1 IMAD.WIDE R4, R13, 0x4, R4 ;  /* 0x000000040d049825 */ /* 0x001fc800078e0204 */
[----:B-1----:R-:W-:Y:S01]  /*0190*/  @!P0 IMAD.WIDE R6, R15, 0x4, R6 ;  /* 0x000000040f068825 */ /* 0x002fe200078e0206 */
[----:B--2---:R0:W-:Y:S05]  /*01a0*/  @!P1 STG.E desc[UR4][R4.64], R11 ;  /* 0x0000000b04009986 */ /* 0x0041ea000c101904 */
[----:B------:R-:W2:Y:S01]  /*01b0*/  @!P0 LDG.E R7, desc[UR4][R6.64] ;  /* 0x0000000406078981 */ /* 0x000ea2000c1e1900 */
[C---:B------:R-:W-:Y:S01]  /*01c0*/  IADD3 R13, PT, PT, R9.reuse, 0x10, RZ ;  /* 0x00000010090d7810 */ /* 0x040fe20007ffe0ff */
[C---:B------:R-:W-:Y:S01]  /*01d0*/  VIADD R15, R9.reuse, 0x18 ;  /* 0x00000018090f7836 */ /* 0x040fe20000000000 */
[----:B------:R-:W-:Y:S01]  /*01e0*/  IADD3 R9, P3, PT, R9, R8, RZ ;  /* 0x0000000809097210 */ /* 0x000fe20007f7e0ff */
[----:B------:R-:W-:Y:S01]  /*01f0*/  BSSY.RECONVERGENT B0, `(.L_x_1) ;  /* 0x000000f000007945 */ /* 0x000fe20003800200 */
[----:B------:R-:W-:-:S02]  /*0200*/  ISETP.GE.AND P2, PT, R13, UR6, PT ;  /* 0x000000060d007c0c */ /* 0x000fc4000bf46270 */
[----:B------:R-:W-:Y:S02]  /*0210*/  LEA.HI.X.SX32 R8, R8, RZ, 0x1, P3 ;  /* 0x000000ff08087211 */ /* 0x000fe400018f0eff */
[C---:B----4-:R-:W-:Y:S02]  /*0220*/  LEA R2, P3, R9.reuse, UR8, 0x2 ;  /* 0x0000000809027c11 */ /* 0x050fe4000f8610ff */
[----:B------:R-:W-:Y:S02]  /*0230*/  ISETP.GE.OR P2, PT, R0, UR7, P2 ;  /* 0x0000000700007c0c */ /* 0x000fe40009746670 */
[----:B------:R-:W-:Y:S02]  /*0240*/  LEA.HI.X R3, R9, UR9, R8, 0x2, P3 ;  /* 0x0000000909037c11 */ /* 0x000fe400098f1408 */
[----:B------:R-:W-:-:S04]  /*0250*/  ISETP.GE.AND P1, PT, R15, UR6, PT ;  /* 0x000000060f007c0c */ /* 0x000fc8000bf26270 */
[----:B------:R-:W-:Y:S01]  /*0260*/  ISETP.GE.OR P1, PT, R0, UR7, P1 ;  /* 0x0000000700007c0c */ /* 0x000fe20008f26670 */
[----:B--2---:R0:W-:Y:S04]  /*0270*/  @!P0 STG.E desc[UR4][R2.64+0x20], R7 ;  /* 0x0000200702008986 */ /* 0x0041e8000c101904 */
[----:B------:R-:W-:Y:S08]  /*0280*/  @P2 BRA `(.L_x_2) ;  /* 0x0000000000142947 */ /* 0x000ff00003800000 */
[----:B0-----:R-:W0:Y:S01]  /*0290*/  LDC.64 R4, c[0x0][0x388] ;  /* 0x0000e200ff047b82 */ /* 0x001e220000000a00 */
[----:B------:R-:W-:-:S04]  /*02a0*/  IMAD R13, R13, UR7, R0 ;  /* 0x000000070d0d7c24 */ /* 0x000fc8000f8e0200 */
[----:B0-----:R-:W-:-:S06]  /*02b0*/  IMAD.WIDE R4, R13, 0x4, R4 ;  /* 0x000000040d047825 */ /* 0x001fcc00078e0204 */
[----:B------:R-:W2:Y:S04]  /*02c0*/  LDG.E R5, desc[UR4][R4.64] ;  /* 0x0000000404057981 */ /* 0x000ea8000c1e1900 */
[----:B--2---:R1:W-:Y:S02]  /*02d0*/  STG.E desc[UR4][R2.64+0x40], R5 ;  /* 0x0000400502007986 */ /* 0x0043e4000c101904 */
.L_x_2:
[----:B------:R-:W-:Y:S05]  /*02e0*/  BSYNC.RECONVERGENT B0 ;  /* 0x0000000000007941 */ /* 0x000fea0003800200 */
.L_x_1:
[----:B------:R-:W-:Y:S05]  /*02f0*/  @P1 EXIT ;  /* 0x000000000000194d */ /* 0x000fea0003800000 */
[----:B01----:R-:W0:Y:S01]  /*0300*/  LDC.64 R4, c[0x0][0x388] ;  /* 0x0000e200ff047b82 */ /* 0x003e220000000a00 */
[----:B------:R-:W-:-:S04]  /*0310*/  IMAD R15, R15, UR7, R0 ;  /* 0x000000070f0f7c24 */ /* 0x000fc8000f8e0200 */
[----:B0-----:R-:W-:-:S06]  /*0320*/  IMAD.WIDE R4, R15, 0x4, R4 ;  /* 0x000000040f047825 */ /* 0x001fcc00078e0204 */
[----:B------:R-:W2:Y:S04]  /*0330*/  LDG.E R5, desc[UR4][R4.64] ;  /* 0x0000000404057981 */ /* 0x000ea8000c1e1900 */
[----:B--2---:R-:W-:Y:S01]  /*0340*/  STG.E desc[UR4][R2.64+0x60], R5 ;  /* 0x0000600502007986 */ /* 0x004fe2000c101904 */
[----:B------:R-:W-:Y:S05]  /*0350*/  EXIT ;  /* 0x000000000000794d */ /* 0x000fea0003800000 */
.L_x_3:
        /* <DEDUP_REMOVED lines=10> */
.L_x_5:


//--------------------- .nv.shared._Z18transposeSharedMemPiPKiii --------------------------
	.section	.nv.shared._Z18transposeSharedMemPiPKiii,"aw",@nobits
	.sectionflags	@""
	.align	4
.nv.shared._Z18transposeSharedMemPiPKiii:
	.zero		5248


//--------------------- .nv.shared.reserved.0     --------------------------
	.section	.nv.shared.reserved.0,"aw",@nobits
	.weak		__nv_reservedSMEM_offset_0_alias
	.size		__nv_reservedSMEM_offset_0_alias, 0, 64
	.other		__nv_reservedSMEM_offset_0_alias,@"STO_CUDA_RESERVED_SHARED STV_DEFAULT"
__nv_reservedSMEM_offset_0_alias:
	.zero		0
	.zero		64


//--------------------- .nv.constant0._Z18transposeSharedMemPiPKiii --------------------------
	.section	.nv.constant0._Z18transposeSharedMemPiPKiii,"a",@progbits
	.sectionflags	@""
	.align	4
.nv.constant0._Z18transposeSharedMemPiPKiii:
	.zero		920


//--------------------- .nv.constant0._Z14transposeNaivePiPKiii --------------------------
	.section	.nv.constant0._Z14transposeNaivePiPKiii,"a",@progbits
	.sectionflags	@""
	.align	4
.nv.constant0._Z14transposeNaivePiPKiii:
	.zero		920


//--------------------- SYMBOLS --------------------------

	.type		.nv.reservedSmem.offset0,@object
	.size		.nv.reservedSmem.offset0,0x4
	.type		.nv.reservedSmem.cap,@object
	.size		.nv.reservedSmem.cap,0x4
